//
// Generated by NVIDIA NVVM Compiler
//
// Compiler Build ID: CL-36424714
// Cuda compilation tools, release 13.0, V13.0.88
// Based on NVVM 20.0.0
//

.version 9.0
.target sm_100
.address_size 64

	// .globl	_Z23extractRectanglesKernelPK5PointP9RectanglePiii

.visible .entry _Z23extractRectanglesKernelPK5PointP9RectanglePiii(
	.param .u64 .ptr .align 1 _Z23extractRectanglesKernelPK5PointP9RectanglePiii_param_0,
	.param .u64 .ptr .align 1 _Z23extractRectanglesKernelPK5PointP9RectanglePiii_param_1,
	.param .u64 .ptr .align 1 _Z23extractRectanglesKernelPK5PointP9RectanglePiii_param_2,
	.param .u32 _Z23extractRectanglesKernelPK5PointP9RectanglePiii_param_3,
	.param .u32 _Z23extractRectanglesKernelPK5PointP9RectanglePiii_param_4
)
{
	.reg .pred 	%p<17>;
	.reg .b32 	%r<128>;
	.reg .b64 	%rd<31>;

	ld.param.u64 	%rd3, [_Z23extractRectanglesKernelPK5PointP9RectanglePiii_param_0];
	ld.param.u64 	%rd4, [_Z23extractRectanglesKernelPK5PointP9RectanglePiii_param_1];
	ld.param.u64 	%rd5, [_Z23extractRectanglesKernelPK5PointP9RectanglePiii_param_2];
	ld.param.u32 	%r26, [_Z23extractRectanglesKernelPK5PointP9RectanglePiii_param_3];
	ld.param.u32 	%r25, [_Z23extractRectanglesKernelPK5PointP9RectanglePiii_param_4];
	cvta.to.global.u64 	%rd1, %rd4;
	cvta.to.global.u64 	%rd2, %rd5;
	mov.u32 	%r27, %ctaid.x;
	mov.u32 	%r28, %ntid.x;
	mov.u32 	%r29, %tid.x;
	mad.lo.s32 	%r1, %r27, %r28, %r29;
	add.s32 	%r30, %r26, -1;
	setp.ge.s32 	%p1, %r1, %r30;
	@%p1 bra 	$L__BB0_20;
	cvta.to.global.u64 	%rd6, %rd3;
	mul.wide.s32 	%rd7, %r1, 8;
	add.s64 	%rd8, %rd6, %rd7;
	ld.global.u32 	%r2, [%rd8];
	ld.global.u32 	%r31, [%rd8+4];
	ld.global.u32 	%r4, [%rd8+8];
	ld.global.u32 	%r32, [%rd8+12];
	setp.lt.s32 	%p2, %r4, %r2;
	setp.lt.s32 	%p3, %r32, %r31;
	or.pred  	%p4, %p2, %p3;
	@%p4 bra 	$L__BB0_19;
	sub.s32 	%r35, %r4, %r2;
	sub.s32 	%r36, %r32, %r31;
	max.s32 	%r37, %r35, %r36;
	add.s32 	%r38, %r37, 1;
	sub.s32 	%r39, %r25, %r2;
	min.s32 	%r40, %r38, %r39;
	sub.s32 	%r41, %r25, %r31;
	min.s32 	%r6, %r40, %r41;
	max.s32 	%r7, %r6, 1;
	add.s32 	%r42, %r2, %r7;
	add.s32 	%r8, %r42, -1;
	add.s32 	%r11, %r31, %r7;
	add.s32 	%r9, %r11, -1;
	mul.lo.s32 	%r10, %r1, 200;
	and.b32  	%r12, %r7, 3;
	setp.lt.s32 	%p5, %r6, 4;
	mov.b32 	%r124, 0;
	@%p5 bra 	$L__BB0_5;
	and.b32  	%r124, %r7, 2147483644;
	mov.b32 	%r122, 0;
$L__BB0_4:
	.pragma "nounroll";
	add.s32 	%r44, %r122, %r10;
	add.s32 	%r45, %r122, %r2;
	not.b32 	%r46, %r122;
	add.s32 	%r47, %r11, %r46;
	add.s32 	%r48, %r122, 1;
	sub.s32 	%r49, %r7, %r122;
	mul.wide.s32 	%rd11, %r44, 28;
	add.s64 	%rd12, %rd1, %rd11;
	st.global.u32 	[%rd12], %r2;
	st.global.u32 	[%rd12+4], %r31;
	st.global.u32 	[%rd12+8], %r45;
	st.global.u32 	[%rd12+12], %r47;
	st.global.u32 	[%rd12+16], %r48;
	st.global.u32 	[%rd12+20], %r49;
	mov.b32 	%r50, 0;
	st.global.u32 	[%rd12+24], %r50;
	add.s32 	%r51, %r45, 1;
	sub.s32 	%r52, %r11, %r122;
	add.s32 	%r53, %r52, -2;
	add.s32 	%r54, %r122, 2;
	sub.s32 	%r55, %r7, %r48;
	st.global.u32 	[%rd12+28], %r2;
	st.global.u32 	[%rd12+32], %r31;
	st.global.u32 	[%rd12+36], %r51;
	st.global.u32 	[%rd12+40], %r53;
	st.global.u32 	[%rd12+44], %r54;
	st.global.u32 	[%rd12+48], %r55;
	st.global.u32 	[%rd12+52], %r50;
	add.s32 	%r56, %r45, 2;
	add.s32 	%r57, %r52, -3;
	add.s32 	%r58, %r122, 3;
	sub.s32 	%r59, %r7, %r54;
	st.global.u32 	[%rd12+56], %r2;
	st.global.u32 	[%rd12+60], %r31;
	st.global.u32 	[%rd12+64], %r56;
	st.global.u32 	[%rd12+68], %r57;
	st.global.u32 	[%rd12+72], %r58;
	st.global.u32 	[%rd12+76], %r59;
	st.global.u32 	[%rd12+80], %r50;
	add.s32 	%r60, %r45, 3;
	add.s32 	%r61, %r52, -4;
	add.s32 	%r122, %r122, 4;
	sub.s32 	%r62, %r7, %r58;
	st.global.u32 	[%rd12+84], %r2;
	st.global.u32 	[%rd12+88], %r31;
	st.global.u32 	[%rd12+92], %r60;
	st.global.u32 	[%rd12+96], %r61;
	st.global.u32 	[%rd12+100], %r122;
	st.global.u32 	[%rd12+104], %r62;
	st.global.u32 	[%rd12+108], %r50;
	setp.ne.s32 	%p6, %r122, %r124;
	@%p6 bra 	$L__BB0_4;
$L__BB0_5:
	setp.eq.s32 	%p7, %r12, 0;
	@%p7 bra 	$L__BB0_10;
	setp.eq.s32 	%p8, %r12, 1;
	@%p8 bra 	$L__BB0_8;
	add.s32 	%r63, %r124, %r10;
	add.s32 	%r64, %r124, %r2;
	not.b32 	%r65, %r124;
	add.s32 	%r66, %r11, %r65;
	add.s32 	%r67, %r124, 1;
	sub.s32 	%r68, %r7, %r124;
	mul.wide.s32 	%rd13, %r63, 28;
	add.s64 	%rd14, %rd1, %rd13;
	st.global.u32 	[%rd14], %r2;
	st.global.u32 	[%rd14+4], %r31;
	st.global.u32 	[%rd14+8], %r64;
	st.global.u32 	[%rd14+12], %r66;
	st.global.u32 	[%rd14+16], %r67;
	st.global.u32 	[%rd14+20], %r68;
	mov.b32 	%r69, 0;
	st.global.u32 	[%rd14+24], %r69;
	add.s32 	%r70, %r64, 1;
	sub.s32 	%r71, %r11, %r124;
	add.s32 	%r72, %r71, -2;
	add.s32 	%r124, %r124, 2;
	sub.s32 	%r73, %r7, %r67;
	st.global.u32 	[%rd14+28], %r2;
	st.global.u32 	[%rd14+32], %r31;
	st.global.u32 	[%rd14+36], %r70;
	st.global.u32 	[%rd14+40], %r72;
	st.global.u32 	[%rd14+44], %r124;
	st.global.u32 	[%rd14+48], %r73;
	st.global.u32 	[%rd14+52], %r69;
$L__BB0_8:
	and.b32  	%r74, %r7, 1;
	setp.eq.b32 	%p9, %r74, 1;
	not.pred 	%p10, %p9;
	@%p10 bra 	$L__BB0_10;
	add.s32 	%r75, %r124, %r10;
	add.s32 	%r76, %r124, %r2;
	not.b32 	%r77, %r124;
	add.s32 	%r78, %r11, %r77;
	add.s32 	%r79, %r124, 1;
	sub.s32 	%r80, %r7, %r124;
	mul.wide.s32 	%rd15, %r75, 28;
	add.s64 	%rd16, %rd1, %rd15;
	st.global.u32 	[%rd16], %r2;
	st.global.u32 	[%rd16+4], %r31;
	st.global.u32 	[%rd16+8], %r76;
	st.global.u32 	[%rd16+12], %r78;
	st.global.u32 	[%rd16+16], %r79;
	st.global.u32 	[%rd16+20], %r80;
	mov.b32 	%r81, 0;
	st.global.u32 	[%rd16+24], %r81;
$L__BB0_10:
	setp.lt.s32 	%p11, %r6, 4;
	mov.b32 	%r127, 0;
	@%p11 bra 	$L__BB0_13;
	and.b32  	%r127, %r7, 2147483644;
	mov.b32 	%r125, 0;
	cvt.s64.s32 	%rd18, %r10;
$L__BB0_12:
	.pragma "nounroll";
	add.s32 	%r84, %r125, %r2;
	add.s32 	%r85, %r125, 1;
	not.b32 	%r86, %r125;
	add.s32 	%r87, %r11, %r86;
	sub.s32 	%r88, %r7, %r125;
	cvt.s64.s32 	%rd17, %r125;
	add.s64 	%rd19, %rd18, %rd17;
	mad.lo.s64 	%rd20, %rd19, 28, %rd1;
	st.global.u32 	[%rd20+2800], %r84;
	st.global.u32 	[%rd20+2804], %r87;
	st.global.u32 	[%rd20+2808], %r8;
	st.global.u32 	[%rd20+2812], %r9;
	st.global.u32 	[%rd20+2816], %r88;
	st.global.u32 	[%rd20+2820], %r85;
	mov.b32 	%r89, 1;
	st.global.u32 	[%rd20+2824], %r89;
	add.s32 	%r90, %r84, 1;
	sub.s32 	%r91, %r11, %r125;
	add.s32 	%r92, %r91, -2;
	sub.s32 	%r93, %r7, %r85;
	sub.s32 	%r94, %r11, %r92;
	st.global.u32 	[%rd20+2828], %r90;
	st.global.u32 	[%rd20+2832], %r92;
	st.global.u32 	[%rd20+2836], %r8;
	st.global.u32 	[%rd20+2840], %r9;
	st.global.u32 	[%rd20+2844], %r93;
	st.global.u32 	[%rd20+2848], %r94;
	st.global.u32 	[%rd20+2852], %r89;
	add.s32 	%r95, %r84, 2;
	add.s32 	%r96, %r91, -3;
	add.s32 	%r97, %r88, -2;
	sub.s32 	%r98, %r11, %r96;
	st.global.u32 	[%rd20+2856], %r95;
	st.global.u32 	[%rd20+2860], %r96;
	st.global.u32 	[%rd20+2864], %r8;
	st.global.u32 	[%rd20+2868], %r9;
	st.global.u32 	[%rd20+2872], %r97;
	st.global.u32 	[%rd20+2876], %r98;
	st.global.u32 	[%rd20+2880], %r89;
	add.s32 	%r99, %r84, 3;
	add.s32 	%r100, %r91, -4;
	add.s32 	%r101, %r88, -3;
	sub.s32 	%r102, %r11, %r100;
	st.global.u32 	[%rd20+2884], %r99;
	st.global.u32 	[%rd20+2888], %r100;
	st.global.u32 	[%rd20+2892], %r8;
	st.global.u32 	[%rd20+2896], %r9;
	st.global.u32 	[%rd20+2900], %r101;
	st.global.u32 	[%rd20+2904], %r102;
	st.global.u32 	[%rd20+2908], %r89;
	add.s32 	%r125, %r125, 4;
	setp.ne.s32 	%p12, %r125, %r127;
	@%p12 bra 	$L__BB0_12;
$L__BB0_13:
	setp.eq.s32 	%p13, %r12, 0;
	@%p13 bra 	$L__BB0_18;
	setp.eq.s32 	%p14, %r12, 1;
	@%p14 bra 	$L__BB0_16;
	add.s32 	%r103, %r127, %r2;
	add.s32 	%r104, %r127, 1;
	not.b32 	%r105, %r127;
	add.s32 	%r106, %r11, %r105;
	sub.s32 	%r107, %r7, %r127;
	cvt.u64.u32 	%rd21, %r127;
	cvt.s64.s32 	%rd22, %r10;
	add.s64 	%rd23, %rd22, %rd21;
	mad.lo.s64 	%rd24, %rd23, 28, %rd1;
	st.global.u32 	[%rd24+2800], %r103;
	st.global.u32 	[%rd24+2804], %r106;
	st.global.u32 	[%rd24+2808], %r8;
	st.global.u32 	[%rd24+2812], %r9;
	st.global.u32 	[%rd24+2816], %r107;
	st.global.u32 	[%rd24+2820], %r104;
	mov.b32 	%r108, 1;
	st.global.u32 	[%rd24+2824], %r108;
	add.s32 	%r109, %r103, 1;
	sub.s32 	%r110, %r11, %r127;
	add.s32 	%r111, %r110, -2;
	sub.s32 	%r112, %r7, %r104;
	sub.s32 	%r113, %r11, %r111;
	st.global.u32 	[%rd24+2828], %r109;
	st.global.u32 	[%rd24+2832], %r111;
	st.global.u32 	[%rd24+2836], %r8;
	st.global.u32 	[%rd24+2840], %r9;
	st.global.u32 	[%rd24+2844], %r112;
	st.global.u32 	[%rd24+2848], %r113;
	st.global.u32 	[%rd24+2852], %r108;
	add.s32 	%r127, %r127, 2;
$L__BB0_16:
	and.b32  	%r114, %r7, 1;
	setp.eq.b32 	%p15, %r114, 1;
	not.pred 	%p16, %p15;
	@%p16 bra 	$L__BB0_18;
	add.s32 	%r115, %r127, %r2;
	add.s32 	%r116, %r127, 1;
	not.b32 	%r117, %r127;
	add.s32 	%r118, %r11, %r117;
	sub.s32 	%r119, %r7, %r127;
	cvt.s64.s32 	%rd25, %r127;
	cvt.s64.s32 	%rd26, %r10;
	add.s64 	%rd27, %rd26, %rd25;
	mad.lo.s64 	%rd28, %rd27, 28, %rd1;
	st.global.u32 	[%rd28+2800], %r115;
	st.global.u32 	[%rd28+2804], %r118;
	st.global.u32 	[%rd28+2808], %r8;
	st.global.u32 	[%rd28+2812], %r9;
	st.global.u32 	[%rd28+2816], %r119;
	st.global.u32 	[%rd28+2820], %r116;
	mov.b32 	%r120, 1;
	st.global.u32 	[%rd28+2824], %r120;
$L__BB0_18:
	shl.b32 	%r121, %r7, 1;
	mul.wide.s32 	%rd29, %r1, 4;
	add.s64 	%rd30, %rd2, %rd29;
	st.global.u32 	[%rd30], %r121;
	bra.uni 	$L__BB0_20;
$L__BB0_19:
	mul.wide.s32 	%rd9, %r1, 4;
	add.s64 	%rd10, %rd2, %rd9;
	mov.b32 	%r33, 0;
	st.global.u32 	[%rd10], %r33;
$L__BB0_20:
	ret;

}


// ===== COMPILED SASS (sm_100) =====

	.target	sm_100

	.elftype	@"ET_EXEC"


//--------------------- .note.nv.tkinfo           --------------------------
	.section	.note.nv.tkinfo,"",@"SHT_NOTE"
	.sectionflags	@"SHF_NOTE_NV_TKINFO"
	.tkinfo
        /*0018*/ 	.word	0x00000002
        /*0030*/ 	.string	""
        /*0030*/ 	.string	"ptxas"
        /*0030*/ 	.string	"Cuda compilation tools, release 13.0, V13.0.88"
        /*0030*/ 	.string	"Build cuda_13.0.r13.0/compiler.36424714_0"
        /*0030*/ 	.string	"-arch sm_100 -m 64 "



//--------------------- .note.nv.cuinfo           --------------------------
	.section	.note.nv.cuinfo,"",@"SHT_NOTE"
	.sectionflags	@"SHF_NOTE_NV_CUINFO"
        /*0018*/ 	.short	0x0002
        /*001a*/ 	.short	0x0064
        /*001c*/ 	.short	0x0082
	.zero		2


//--------------------- .nv.info                  --------------------------
	.section	.nv.info,"",@"SHT_CUDA_INFO"
	.align	4


	//----- nvinfo : EIATTR_REGCOUNT
	.align		4
        /*0000*/ 	.byte	0x04, 0x2f
        /*0002*/ 	.short	(.L_1 - .L_0)
	.align		4
.L_0:
        /*0004*/ 	.word	index@(_Z23extractRectanglesKernelPK5PointP9RectanglePiii)
        /*0008*/ 	.word	0x00000020


	//----- nvinfo : EIATTR_FRAME_SIZE
	.align		4
.L_1:
        /*000c*/ 	.byte	0x04, 0x11
        /*000e*/ 	.short	(.L_3 - .L_2)
	.align		4
.L_2:
        /*0010*/ 	.word	index@(_Z23extractRectanglesKernelPK5PointP9RectanglePiii)
        /*0014*/ 	.word	0x00000000


	//----- nvinfo : EIATTR_MIN_STACK_SIZE
	.align		4
.L_3:
        /*0018*/ 	.byte	0x04, 0x12
        /*001a*/ 	.short	(.L_5 - .L_4)
	.align		4
.L_4:
        /*001c*/ 	.word	index@(_Z23extractRectanglesKernelPK5PointP9RectanglePiii)
        /*0020*/ 	.word	0x00000000
.L_5:


//--------------------- .nv.compat                --------------------------
	.section	.nv.compat,"",@"SHT_CUDA_COMPAT_INFO"
	.align	4
        /*0000*/ 	.byte	0x02, 0x09, 0x00, 0x00, 0x02, 0x02, 0x01, 0x00, 0x02, 0x05, 0x05, 0x00, 0x03, 0x07, 0x01, 0x01
        /*0010*/ 	.byte	0x02, 0x03, 0x00, 0x00, 0x02, 0x06, 0x01, 0x00, 0x04, 0x0b, 0x08, 0x00, 0x09, 0x00, 0x00, 0x00
        /*0020*/ 	.byte	0x00, 0x00, 0x00, 0x00


//--------------------- .nv.info._Z23extractRectanglesKernelPK5PointP9RectanglePiii --------------------------
	.section	.nv.info._Z23extractRectanglesKernelPK5PointP9RectanglePiii,"",@"SHT_CUDA_INFO"
	.sectionflags	@""
	.align	4


	//----- nvinfo : EIATTR_CUDA_API_VERSION
	.align		4
        /*0000*/ 	.byte	0x04, 0x37
        /*0002*/ 	.short	(.L_7 - .L_6)
.L_6:
        /*0004*/ 	.word	0x00000082


	//----- nvinfo : EIATTR_KPARAM_INFO
	.align		4
.L_7:
        /*0008*/ 	.byte	0x04, 0x17
        /*000a*/ 	.short	(.L_9 - .L_8)
.L_8:
        /*000c*/ 	.word	0x00000000
        /*0010*/ 	.short	0x0004
        /*0012*/ 	.short	0x001c
        /*0014*/ 	.byte	0x00, 0xf0, 0x11, 0x00


	//----- nvinfo : EIATTR_KPARAM_INFO
	.align		4
.L_9:
        /*0018*/ 	.byte	0x04, 0x17
        /*001a*/ 	.short	(.L_11 - .L_10)
.L_10:
        /*001c*/ 	.word	0x00000000
        /*0020*/ 	.short	0x0003
        /*0022*/ 	.short	0x0018
        /*0024*/ 	.byte	0x00, 0xf0, 0x11, 0x00


	//----- nvinfo : EIATTR_KPARAM_INFO
	.align		4
.L_11:
        /*0028*/ 	.byte	0x04, 0x17
        /*002a*/ 	.short	(.L_13 - .L_12)
.L_12:
        /*002c*/ 	.word	0x00000000
        /*0030*/ 	.short	0x0002
        /*0032*/ 	.short	0x0010
        /*0034*/ 	.byte	0x00, 0xf5, 0x21, 0x00


	//----- nvinfo : EIATTR_KPARAM_INFO
	.align		4
.L_13:
        /*0038*/ 	.byte	0x04, 0x17
        /*003a*/ 	.short	(.L_15 - .L_14)
.L_14:
        /*003c*/ 	.word	0x00000000
        /*0040*/ 	.short	0x0001
        /*0042*/ 	.short	0x0008
        /*0044*/ 	.byte	0x00, 0xf5, 0x21, 0x00


	//----- nvinfo : EIATTR_KPARAM_INFO
	.align		4
.L_15:
        /*0048*/ 	.byte	0x04, 0x17
        /*004a*/ 	.short	(.L_17 - .L_16)
.L_16:
        /*004c*/ 	.word	0x00000000
        /*0050*/ 	.short	0x0000
        /*0052*/ 	.short	0x0000
        /*0054*/ 	.byte	0x00, 0xf5, 0x21, 0x00


	//----- nvinfo : EIATTR_SPARSE_MMA_MASK
	.align		4
.L_17:
        /*0058*/ 	.byte	0x03, 0x50
        /*005a*/ 	.short	0x0000


	//----- nvinfo : EIATTR_MAXREG_COUNT
	.align		4
        /*005c*/ 	.byte	0x03, 0x1b
        /*005e*/ 	.short	0x00ff


	//----- nvinfo : EIATTR_MERCURY_ISA_VERSION
	.align		4
        /*0060*/ 	.byte	0x03, 0x5f
        /*0062*/ 	.short	0x0101


	//----- nvinfo : EIATTR_VRC_CTA_INIT_COUNT
	.align		4
        /*0064*/ 	.byte	0x02, 0x4a
	.zero		1
	.zero		1


	//----- nvinfo : EIATTR_EXIT_INSTR_OFFSETS
	.align		4
        /*0068*/ 	.byte	0x04, 0x1c
        /*006a*/ 	.short	(.L_19 - .L_18)


	//   ....[0]....
.L_18:
        /*006c*/ 	.word	0x00000080


	//   ....[1]....
        /*0070*/ 	.word	0x000010e0


	//   ....[2]....
        /*0074*/ 	.word	0x00001120


	//----- nvinfo : EIATTR_CRS_STACK_SIZE
	.align		4
.L_19:
        /*0078*/ 	.byte	0x04, 0x1e
        /*007a*/ 	.short	(.L_21 - .L_20)
.L_20:
        /*007c*/ 	.word	0x00000000


	//----- nvinfo : EIATTR_CBANK_PARAM_SIZE
	.align		4
.L_21:
        /*0080*/ 	.byte	0x03, 0x19
        /*0082*/ 	.short	0x0020


	//----- nvinfo : EIATTR_PARAM_CBANK
	.align		4
        /*0084*/ 	.byte	0x04, 0x0a
        /*0086*/ 	.short	(.L_23 - .L_22)
	.align		4
.L_22:
        /*0088*/ 	.word	index@(.nv.constant0._Z23extractRectanglesKernelPK5PointP9RectanglePiii)
        /*008c*/ 	.short	0x0380
        /*008e*/ 	.short	0x0020


	//----- nvinfo : EIATTR_SW_WAR
	.align		4
.L_23:
        /*0090*/ 	.byte	0x04, 0x36
        /*0092*/ 	.short	(.L_25 - .L_24)
.L_24:
        /*0094*/ 	.word	0x00000008
.L_25:


//--------------------- .nv.callgraph             --------------------------
	.section	.nv.callgraph,"",@"SHT_CUDA_CALLGRAPH"
	.align	4
	.sectionentsize	8
	.align		4
        /*0000*/ 	.word	0x00000000
	.align		4
        /*0004*/ 	.word	0xffffffff
	.align		4
        /*0008*/ 	.word	0x00000000
	.align		4
        /*000c*/ 	.word	0xfffffffe
	.align		4
        /*0010*/ 	.word	0x00000000
	.align		4
        /*0014*/ 	.word	0xfffffffd
	.align		4
        /*0018*/ 	.word	0x00000000
	.align		4
        /*001c*/ 	.word	0xfffffffc


//--------------------- .text._Z23extractRectanglesKernelPK5PointP9RectanglePiii --------------------------
	.section	.text._Z23extractRectanglesKernelPK5PointP9RectanglePiii,"ax",@progbits
	.align	128
        .global         _Z23extractRectanglesKernelPK5PointP9RectanglePiii
        .type           _Z23extractRectanglesKernelPK5PointP9RectanglePiii,@function
        .size           _Z23extractRectanglesKernelPK5PointP9RectanglePiii,(.L_x_16 - _Z23extractRectanglesKernelPK5PointP9RectanglePiii)
        .other          _Z23extractRectanglesKernelPK5PointP9RectanglePiii,@"STO_CUDA_ENTRY STV_DEFAULT"
_Z23extractRectanglesKernelPK5PointP9RectanglePiii:
.text._Z23extractRectanglesKernelPK5PointP9RectanglePiii:
[----:B------:R-:W-:Y:S01]  /*0000*/  LDC R1, c[0x0][0x37c] ;  /* 0x0000df00ff017b82 */ /* 0x000fe20000000800 */
[----:B------:R-:W0:Y:S07]  /*0010*/  S2R R3, SR_TID.X ;  /* 0x0000000000037919 */ /* 0x000e2e0000002100 */
[----:B------:R-:W0:Y:S01]  /*0020*/  S2UR UR5, SR_CTAID.X ;  /* 0x00000000000579c3 */ /* 0x000e220000002500 */
[----:B------:R-:W1:Y:S07]  /*0030*/  LDCU UR4, c[0x0][0x398] ;  /* 0x00007300ff0477ac */ /* 0x000e6e0008000800 */
[----:B------:R-:W0:Y:S01]  /*0040*/  LDC R0, c[0x0][0x360] ;  /* 0x0000d800ff007b82 */ /* 0x000e220000000800 */
[----:B-1----:R-:W-:Y:S01]  /*0050*/  UIADD3 UR4, UPT, UPT, UR4, -0x1, URZ ;  /* 0xffffffff04047890 */ /* 0x002fe2000fffe0ff */
[----:B0-----:R-:W-:-:S05]  /*0060*/  IMAD R0, R0, UR5, R3 ;  /* 0x0000000500007c24 */ /* 0x001fca000f8e0203 */
[----:B------:R-:W-:-:S13]  /*0070*/  ISETP.GE.AND P0, PT, R0, UR4, PT ;  /* 0x0000000400007c0c */ /* 0x000fda000bf06270 */
[----:B------:R-:W-:Y:S05]  /*0080*/  @P0 EXIT ;  /* 0x000000000000094d */ /* 0x000fea0003800000 */
[----:B------:R-:W0:Y:S01]  /*0090*/  LDC.64 R4, c[0x0][0x380] ;  /* 0x0000e000ff047b82 */ /* 0x000e220000000a00 */
[----:B------:R-:W1:Y:S01]  /*00a0*/  LDCU.64 UR4, c[0x0][0x358] ;  /* 0x00006b00ff0477ac */ /* 0x000e620008000a00 */
[----:B0-----:R-:W-:-:S05]  /*00b0*/  IMAD.WIDE R4, R0, 0x8, R4 ;  /* 0x0000000800047825 */ /* 0x001fca00078e0204 */
[----:B-1----:R-:W2:Y:S04]  /*00c0*/  LDG.E R8, desc[UR4][R4.64+0x4] ;  /* 0x0000040404087981 */ /* 0x002ea8000c1e1900 */
[----:B------:R-:W2:Y:S04]  /*00d0*/  LDG.E R7, desc[UR4][R4.64+0xc] ;  /* 0x00000c0404077981 */ /* 0x000ea8000c1e1900 */
[----:B------:R-:W3:Y:S04]  /*00e0*/  LDG.E R2, desc[UR4][R4.64] ;  /* 0x0000000404027981 */ /* 0x000ee8000c1e1900 */
[----:B------:R-:W3:Y:S01]  /*00f0*/  LDG.E R3, desc[UR4][R4.64+0x8] ;  /* 0x0000080404037981 */ /* 0x000ee2000c1e1900 */
[----:B--2---:R-:W-:-:S04]  /*0100*/  ISETP.GE.AND P0, PT, R7, R8, PT ;  /* 0x000000080700720c */ /* 0x004fc80003f06270 */
[----:B---3--:R-:W-:-:S13]  /*0110*/  ISETP.LT.OR P0, PT, R3, R2, !P0 ;  /* 0x000000020300720c */ /* 0x008fda0004701670 */
[----:B------:R-:W-:Y:S05]  /*0120*/  @P0 BRA `(.L_x_0) ;  /* 0x0000000c00f00947 */ /* 0x000fea0003800000 */
[----:B------:R-:W0:Y:S01]  /*0130*/  LDCU UR6, c[0x0][0x39c] ;  /* 0x00007380ff0677ac */ /* 0x000e220008000800 */
[----:B------:R-:W-:Y:S01]  /*0140*/  IMAD.IADD R7, R7, 0x1, -R8 ;  /* 0x0000000107077824 */ /* 0x000fe200078e0a08 */
[----:B------:R-:W-:Y:S01]  /*0150*/  BSSY.RECONVERGENT B0, `(.L_x_1) ;  /* 0x0000043000007945 */ /* 0x000fe20003800200 */
[----:B------:R-:W-:-:S03]  /*0160*/  HFMA2 R9, -RZ, RZ, 0, 0 ;  /* 0x00000000ff097431 */ /* 0x000fc600000001ff */
[----:B------:R-:W-:Y:S01]  /*0170*/  VIADDMNMX R7, R3, -R2, R7, !PT ;  /* 0x8000000203077246 */ /* 0x000fe20007800107 */
[----:B------:R-:W-:Y:S01]  /*0180*/  IMAD.MOV R3, RZ, RZ, -R8 ;  /* 0x000000ffff037224 */ /* 0x000fe200078e0a08 */
[----:B0-----:R-:W-:-:S04]  /*0190*/  IADD3 R4, PT, PT, -R2, UR6, RZ ;  /* 0x0000000602047c10 */ /* 0x001fc8000fffe1ff */
[----:B------:R-:W-:-:S04]  /*01a0*/  VIADDMNMX R4, R7, 0x1, R4, PT ;  /* 0x0000000107047846 */ /* 0x000fc80003800104 */
[----:B------:R-:W-:-:S04]  /*01b0*/  VIADDMNMX R4, R3, UR6, R4, PT ;  /* 0x0000000603047c46 */ /* 0x000fc8000b800104 */
[C---:B------:R-:W-:Y:S02]  /*01c0*/  ISETP.GE.AND P1, PT, R4.reuse, 0x4, PT ;  /* 0x000000040400780c */ /* 0x040fe40003f26270 */
[----:B------:R-:W-:Y:S01]  /*01d0*/  VIMNMX R3, PT, PT, R4, 0x1, !PT ;  /* 0x0000000104037848 */ /* 0x000fe20007fe0100 */
[----:B------:R-:W-:-:S03]  /*01e0*/  IMAD R4, R0, 0xc8, RZ ;  /* 0x000000c800047824 */ /* 0x000fc600078e02ff */
[----:B------:R-:W-:Y:S01]  /*01f0*/  LOP3.LUT R14, R3, 0x3, RZ, 0xc0, !PT ;  /* 0x00000003030e7812 */ /* 0x000fe200078ec0ff */
[----:B------:R-:W-:-:S03]  /*0200*/  IMAD.IADD R5, R8, 0x1, R3 ;  /* 0x0000000108057824 */ /* 0x000fc600078e0203 */
[----:B------:R-:W-:-:S03]  /*0210*/  ISETP.NE.AND P0, PT, R14, RZ, PT ;  /* 0x000000ff0e00720c */ /* 0x000fc60003f05270 */
[----:B------:R-:W-:Y:S10]  /*0220*/  @!P1 BRA `(.L_x_2) ;  /* 0x0000000000d49947 */ /* 0x000ff40003800000 */
[----:B------:R-:W0:Y:S01]  /*0230*/  LDC.64 R6, c[0x0][0x388] ;  /* 0x0000e200ff067b82 */ /* 0x000e220000000a00 */
[----:B------:R-:W-:Y:S01]  /*0240*/  LOP3.LUT R9, R3, 0x7ffffffc, RZ, 0xc0, !PT ;  /* 0x7ffffffc03097812 */ /* 0x000fe200078ec0ff */
[----:B------:R-:W-:-:S07]  /*0250*/  IMAD.MOV.U32 R12, RZ, RZ, RZ ;  /* 0x000000ffff0c7224 */ /* 0x000fce00078e00ff */
.L_x_3:
[-C--:B-1----:R-:W-:Y:S01]  /*0260*/  IADD3 R11, PT, PT, R4, R12.reuse, RZ ;  /* 0x0000000c040b7210 */ /* 0x082fe20007ffe0ff */
[--C-:B------:R-:W-:Y:S01]  /*0270*/  IMAD.IADD R15, R5, 0x1, -R12.reuse ;  /* 0x00000001050f7824 */ /* 0x100fe200078e0a0c */
[----:B------:R-:W-:Y:S01]  /*0280*/  LOP3.LUT R16, RZ, R12, RZ, 0x33, !PT ;  /* 0x0000000cff107212 */ /* 0x000fe200078e33ff */
[----:B------:R-:W-:Y:S02]  /*0290*/  IMAD.IADD R13, R2, 0x1, R12 ;  /* 0x00000001020d7824 */ /* 0x000fe400078e020c */
[----:B0-----:R-:W-:Y:S01]  /*02a0*/  IMAD.WIDE R10, R11, 0x1c, R6 ;  /* 0x0000001c0b0a7825 */ /* 0x001fe200078e0206 */
[----:B------:R-:W-:Y:S02]  /*02b0*/  IADD3 R19, PT, PT, R15, -0x2, RZ ;  /* 0xfffffffe0f137810 */ /* 0x000fe40007ffe0ff */
[C---:B------:R-:W-:Y:S01]  /*02c0*/  IADD3 R21, PT, PT, R13.reuse, 0x2, RZ ;  /* 0x000000020d157810 */ /* 0x040fe20007ffe0ff */
[----:B------:R-:W-:Y:S01]  /*02d0*/  VIADD R17, R13, 0x1 ;  /* 0x000000010d117836 */ /* 0x000fe20000000000 */
[----:B------:R0:W-:Y:S01]  /*02e0*/  STG.E desc[UR4][R10.64+0x8], R13 ;  /* 0x0000080d0a007986 */ /* 0x0001e2000c101904 */
[----:B------:R-:W-:-:S02]  /*02f0*/  VIADD R23, R15, 0xfffffffd ;  /* 0xfffffffd0f177836 */ /* 0x000fc40000000000 */
[----:B------:R-:W-:Y:S01]  /*0300*/  VIADD R27, R15, 0xfffffffc ;  /* 0xfffffffc0f1b7836 */ /* 0x000fe20000000000 */
[----:B------:R-:W-:Y:S01]  /*0310*/  IADD3 R15, PT, PT, R5, R16, RZ ;  /* 0x00000010050f7210 */ /* 0x000fe20007ffe0ff */
[----:B------:R-:W-:Y:S01]  /*0320*/  VIADD R25, R13, 0x3 ;  /* 0x000000030d197836 */ /* 0x000fe20000000000 */
[----:B------:R1:W-:Y:S01]  /*0330*/  STG.E desc[UR4][R10.64+0x24], R17 ;  /* 0x000024110a007986 */ /* 0x0003e2000c101904 */
[C---:B------:R-:W-:Y:S02]  /*0340*/  VIADD R16, R12.reuse, 0x2 ;  /* 0x000000020c107836 */ /* 0x040fe40000000000 */
[C---:B------:R-:W-:Y:S01]  /*0350*/  VIADD R18, R12.reuse, 0x3 ;  /* 0x000000030c127836 */ /* 0x040fe20000000000 */
[----:B------:R2:W-:Y:S01]  /*0360*/  STG.E desc[UR4][R10.64+0x40], R21 ;  /* 0x000040150a007986 */ /* 0x0005e2000c101904 */
[----:B0-----:R-:W-:-:S03]  /*0370*/  VIADD R13, R12, 0x1 ;  /* 0x000000010c0d7836 */ /* 0x001fc60000000000 */
[----:B------:R0:W-:Y:S04]  /*0380*/  STG.E desc[UR4][R10.64+0x5c], R25 ;  /* 0x00005c190a007986 */ /* 0x0001e8000c101904 */
[----:B------:R3:W-:Y:S01]  /*0390*/  STG.E desc[UR4][R10.64+0x28], R19 ;  /* 0x000028130a007986 */ /* 0x0007e2000c101904 */
[C---:B-1----:R-:W-:Y:S02]  /*03a0*/  IMAD.IADD R17, R3.reuse, 0x1, -R12 ;  /* 0x0000000103117824 */ /* 0x042fe400078e0a0c */
[----:B------:R-:W-:Y:S01]  /*03b0*/  VIADD R12, R12, 0x4 ;  /* 0x000000040c0c7836 */ /* 0x000fe20000000000 */
[C---:B--2---:R-:W-:Y:S01]  /*03c0*/  IADD3 R21, PT, PT, R3.reuse, -R13, RZ ;  /* 0x8000000d03157210 */ /* 0x044fe20007ffe0ff */
[----:B------:R1:W-:Y:S01]  /*03d0*/  STG.E desc[UR4][R10.64+0x44], R23 ;  /* 0x000044170a007986 */ /* 0x0003e2000c101904 */
[----:B0-----:R-:W-:-:S03]  /*03e0*/  IADD3 R25, PT, PT, R3, -R16, RZ ;  /* 0x8000001003197210 */ /* 0x001fc60007ffe0ff */
[----:B------:R1:W-:Y:S01]  /*03f0*/  STG.E desc[UR4][R10.64+0x60], R27 ;  /* 0x0000601b0a007986 */ /* 0x0003e2000c101904 */
[----:B------:R-:W-:Y:S01]  /*0400*/  ISETP.NE.AND P2, PT, R12, R9, PT ;  /* 0x000000090c00720c */ /* 0x000fe20003f45270 */
[----:B---3--:R-:W-:Y:S02]  /*0410*/  IMAD.IADD R19, R3, 0x1, -R18 ;  /* 0x0000000103137824 */ /* 0x008fe400078e0a12 */
[----:B------:R1:W-:Y:S04]  /*0420*/  STG.E desc[UR4][R10.64+0xc], R15 ;  /* 0x00000c0f0a007986 */ /* 0x0003e8000c101904 */
        /* <DEDUP_REMOVED lines=9> */
[----:B------:R1:W-:Y:S04]  /*04c0*/  STG.E desc[UR4][R10.64+0x18], RZ ;  /* 0x000018ff0a007986 */ /* 0x0003e8000c101904 */
        /* <DEDUP_REMOVED lines=8> */
[----:B------:R1:W-:Y:S04]  /*0550*/  STG.E desc[UR4][R10.64+0x64], R12 ;  /* 0x0000640c0a007986 */ /* 0x0003e8000c101904 */
[----:B------:R1:W-:Y:S01]  /*0560*/  STG.E desc[UR4][R10.64+0x6c], RZ ;  /* 0x00006cff0a007986 */ /* 0x0003e2000c101904 */
[----:B------:R-:W-:Y:S05]  /*0570*/  @P2 BRA `(.L_x_3) ;  /* 0xfffffffc00382947 */ /* 0x000fea000383ffff */
.L_x_2:
[----:B------:R-:W-:Y:S05]  /*0580*/  BSYNC.RECONVERGENT B0 ;  /* 0x0000000000007941 */ /* 0x000fea0003800200 */
.L_x_1:
[----:B------:R-:W-:Y:S01]  /*0590*/  BSSY.RECONVERGENT B0, `(.L_x_4) ;  /* 0x0000034000007945 */ /* 0x000fe20003800200 */
[----:B------:R-:W-:Y:S02]  /*05a0*/  IADD3 R6, PT, PT, R2, -0x1, R3 ;  /* 0xffffffff02067810 */ /* 0x000fe40007ffe003 */
[----:B------:R-:W-:Y:S01]  /*05b0*/  IADD3 R7, PT, PT, R5, -0x1, RZ ;  /* 0xffffffff05077810 */ /* 0x000fe20007ffe0ff */
[----:B------:R-:W-:Y:S06]  /*05c0*/  @!P0 BRA `(.L_x_5) ;  /* 0x0000000000c08947 */ /* 0x000fec0003800000 */
[----:B------:R-:W-:Y:S01]  /*05d0*/  ISETP.NE.AND P2, PT, R14, 0x1, PT ;  /* 0x000000010e00780c */ /* 0x000fe20003f45270 */
[----:B------:R-:W-:Y:S01]  /*05e0*/  BSSY.RECONVERGENT B1, `(.L_x_6) ;  /* 0x000001e000017945 */ /* 0x000fe20003800200 */
[----:B-1----:R-:W-:-:S04]  /*05f0*/  LOP3.LUT R10, R3, 0x1, RZ, 0xc0, !PT ;  /* 0x00000001030a7812 */ /* 0x002fc800078ec0ff */
[----:B------:R-:W-:-:S07]  /*0600*/  ISETP.NE.U32.AND P3, PT, R10, 0x1, PT ;  /* 0x000000010a00780c */ /* 0x000fce0003f65070 */
[----:B------:R-:W-:Y:S06]  /*0610*/  @!P2 BRA `(.L_x_7) ;  /* 0x000000000068a947 */ /* 0x000fec0003800000 */
[----:B------:R-:W0:Y:S01]  /*0620*/  LDC.64 R10, c[0x0][0x388] ;  /* 0x0000e200ff0a7b82 */ /* 0x000e220000000a00 */
[--C-:B------:R-:W-:Y:S01]  /*0630*/  IMAD.IADD R13, R4, 0x1, R9.reuse ;  /* 0x00000001040d7824 */ /* 0x100fe200078e0209 */
[----:B------:R-:W-:Y:S01]  /*0640*/  LOP3.LUT R12, RZ, R9, RZ, 0x33, !PT ;  /* 0x00000009ff0c7212 */ /* 0x000fe200078e33ff */
[--C-:B------:R-:W-:Y:S01]  /*0650*/  IMAD.IADD R15, R2, 0x1, R9.reuse ;  /* 0x00000001020f7824 */ /* 0x100fe200078e0209 */
[--C-:B------:R-:W-:Y:S01]  /*0660*/  IADD3 R21, PT, PT, R5, -0x2, -R9.reuse ;  /* 0xfffffffe05157810 */ /* 0x100fe20007ffe809 */
[----:B------:R-:W-:Y:S02]  /*0670*/  VIADD R16, R9, 0x1 ;  /* 0x0000000109107836 */ /* 0x000fe40000000000 */
[----:B------:R-:W-:Y:S01]  /*0680*/  IMAD.IADD R17, R3, 0x1, -R9 ;  /* 0x0000000103117824 */ /* 0x000fe200078e0a09 */
[----:B------:R-:W-:Y:S01]  /*0690*/  IADD3 R19, PT, PT, R15, 0x1, RZ ;  /* 0x000000010f137810 */ /* 0x000fe20007ffe0ff */
[----:B------:R-:W-:Y:S01]  /*06a0*/  VIADD R9, R9, 0x2 ;  /* 0x0000000209097836 */ /* 0x000fe20000000000 */
[----:B------:R-:W-:Y:S01]  /*06b0*/  IADD3 R23, PT, PT, R3, -R16, RZ ;  /* 0x8000001003177210 */ /* 0x000fe20007ffe0ff */
[----:B0-----:R-:W-:-:S04]  /*06c0*/  IMAD.WIDE R10, R13, 0x1c, R10 ;  /* 0x0000001c0d0a7825 */ /* 0x001fc800078e020a */
[----:B------:R-:W-:Y:S01]  /*06d0*/  IMAD.IADD R13, R5, 0x1, R12 ;  /* 0x00000001050d7824 */ /* 0x000fe200078e020c */
        /* <DEDUP_REMOVED lines=12> */
[----:B------:R0:W-:Y:S04]  /*07a0*/  STG.E desc[UR4][R10.64+0x2c], R9 ;  /* 0x00002c090a007986 */ /* 0x0001e8000c101904 */
[----:B------:R0:W-:Y:S02]  /*07b0*/  STG.E desc[UR4][R10.64+0x34], RZ ;  /* 0x000034ff0a007986 */ /* 0x0001e4000c101904 */
.L_x_7:
[----:B------:R-:W-:Y:S05]  /*07c0*/  BSYNC.RECONVERGENT B1 ;  /* 0x0000000000017941 */ /* 0x000fea0003800200 */
.L_x_6:
[----:B------:R-:W-:Y:S05]  /*07d0*/  @P3 BRA `(.L_x_5) ;  /* 0x00000000003c3947 */ /* 0x000fea0003800000 */
[----:B0-----:R-:W0:Y:S01]  /*07e0*/  LDC.64 R10, c[0x0][0x388] ;  /* 0x0000e200ff0a7b82 */ /* 0x001e220000000a00 */
[-C--:B------:R-:W-:Y:S02]  /*07f0*/  IADD3 R13, PT, PT, R4, R9.reuse, RZ ;  /* 0x00000009040d7210 */ /* 0x080fe40007ffe0ff */
[----:B------:R-:W-:Y:S02]  /*0800*/  LOP3.LUT R12, RZ, R9, RZ, 0x33, !PT ;  /* 0x00000009ff0c7212 */ /* 0x000fe400078e33ff */
[----:B------:R-:W-:-:S03]  /*0810*/  IADD3 R17, PT, PT, R9, 0x1, RZ ;  /* 0x0000000109117810 */ /* 0x000fc60007ffe0ff */
[----:B------:R-:W-:Y:S02]  /*0820*/  IMAD.IADD R15, R5, 0x1, R12 ;  /* 0x00000001050f7824 */ /* 0x000fe400078e020c */
[----:B0-----:R-:W-:-:S04]  /*0830*/  IMAD.WIDE R10, R13, 0x1c, R10 ;  /* 0x0000001c0d0a7825 */ /* 0x001fc800078e020a */
[--C-:B------:R-:W-:Y:S01]  /*0840*/  IMAD.IADD R13, R2, 0x1, R9.reuse ;  /* 0x00000001020d7824 */ /* 0x100fe200078e0209 */
[----:B------:R2:W-:Y:S01]  /*0850*/  STG.E desc[UR4][R10.64+0x4], R8 ;  /* 0x000004080a007986 */ /* 0x0005e2000c101904 */
[----:B------:R-:W-:-:S03]  /*0860*/  IMAD.IADD R9, R3, 0x1, -R9 ;  /* 0x0000000103097824 */ /* 0x000fc600078e0a09 */
[----:B------:R2:W-:Y:S04]  /*0870*/  STG.E desc[UR4][R10.64+0x8], R13 ;  /* 0x0000080d0a007986 */ /* 0x0005e8000c101904 */
[----:B------:R2:W-:Y:S04]  /*0880*/  STG.E desc[UR4][R10.64+0xc], R15 ;  /* 0x00000c0f0a007986 */ /* 0x0005e8000c101904 */
[----:B------:R2:W-:Y:S04]  /*0890*/  STG.E desc[UR4][R10.64+0x10], R17 ;  /* 0x000010110a007986 */ /* 0x0005e8000c101904 */
[----:B------:R2:W-:Y:S04]  /*08a0*/  STG.E desc[UR4][R10.64+0x14], R9 ;  /* 0x000014090a007986 */ /* 0x0005e8000c101904 */
[----:B------:R2:W-:Y:S04]  /*08b0*/  STG.E desc[UR4][R10.64], R2 ;  /* 0x000000020a007986 */ /* 0x0005e8000c101904 */
[----:B------:R2:W-:Y:S02]  /*08c0*/  STG.E desc[UR4][R10.64+0x18], RZ ;  /* 0x000018ff0a007986 */ /* 0x0005e4000c101904 */
.L_x_5:
[----:B------:R-:W-:Y:S05]  /*08d0*/  BSYNC.RECONVERGENT B0 ;  /* 0x0000000000007941 */ /* 0x000fea0003800200 */
.L_x_4:
[----:B------:R-:W-:Y:S01]  /*08e0*/  BSSY.RECONVERGENT B0, `(.L_x_8) ;  /* 0x000003e000007945 */ /* 0x000fe20003800200 */
[----:B0-2---:R-:W-:-:S03]  /*08f0*/  IMAD.MOV.U32 R9, RZ, RZ, RZ ;  /* 0x000000ffff097224 */ /* 0x005fc600078e00ff */
[----:B------:R-:W-:Y:S05]  /*0900*/  @!P1 BRA `(.L_x_9) ;  /* 0x0000000000ec9947 */ /* 0x000fea0003800000 */
[----:B-1----:R-:W0:Y:S01]  /*0910*/  LDC.64 R10, c[0x0][0x388] ;  /* 0x0000e200ff0a7b82 */ /* 0x002e220000000a00 */
[----:B------:R-:W-:Y:S02]  /*0920*/  LOP3.LUT R9, R3, 0x7ffffffc, RZ, 0xc0, !PT ;  /* 0x7ffffffc03097812 */ /* 0x000fe400078ec0ff */
[----:B------:R-:W-:-:S07]  /*0930*/  MOV R8, RZ ;  /* 0x000000ff00087202 */ /* 0x000fce0000000f00 */
.L_x_10:
[--C-:B----4-:R-:W-:Y:S01]  /*0940*/  SHF.R.S32.HI R13, RZ, 0x1f, R8.reuse ;  /* 0x0000001fff0d7819 */ /* 0x110fe20000011408 */
[----:B------:R-:W-:Y:S01]  /*0950*/  IMAD.IADD R15, R5, 0x1, -R8 ;  /* 0x00000001050f7824 */ /* 0x000fe200078e0a08 */
[----:B------:R-:W-:-:S03]  /*0960*/  IADD3 R17, P1, PT, R4, R8, RZ ;  /* 0x0000000804117210 */ /* 0x000fc60007f3e0ff */
[----:B------:R-:W-:Y:S01]  /*0970*/  VIADD R18, R15, 0xfffffffd ;  /* 0xfffffffd0f127836 */ /* 0x000fe20000000000 */
[----:B------:R-:W-:Y:S01]  /*0980*/  LEA.HI.X.SX32 R16, R4, R13, 0x1, P1 ;  /* 0x0000000d04107211 */ /* 0x000fe200008f0eff */
[----:B0-----:R-:W-:Y:S01]  /*0990*/  IMAD.WIDE.U32 R12, R17, 0x1c, R10 ;  /* 0x0000001c110c7825 */ /* 0x001fe200078e000a */
[----:B------:R-:W-:-:S03]  /*09a0*/  IADD3 R20, PT, PT, R15, -0x4, RZ ;  /* 0xfffffffc0f147810 */ /* 0x000fc60007ffe0ff */
[----:B------:R-:W-:Y:S02]  /*09b0*/  IMAD R17, R16, 0x1c, RZ ;  /* 0x0000001c10117824 */ /* 0x000fe400078e02ff */
[----:B------:R-:W-:Y:S01]  /*09c0*/  VIADD R16, R15, 0xfffffffe ;  /* 0xfffffffe0f107836 */ /* 0x000fe20000000000 */
[----:B------:R-:W-:Y:S01]  /*09d0*/  IADD3 R15, PT, PT, R2, R8, RZ ;  /* 0x00000008020f7210 */ /* 0x000fe20007ffe0ff */
[----:B------:R-:W-:Y:S01]  /*09e0*/  IMAD.IADD R21, R5, 0x1, -R18 ;  /* 0x0000000105157824 */ /* 0x000fe200078e0a12 */
[----:B------:R-:W-:Y:S01]  /*09f0*/  IADD3 R13, PT, PT, R13, R17, RZ ;  /* 0x000000110d0d7210 */ /* 0x000fe20007ffe0ff */
[----:B------:R-:W-:Y:S01]  /*0a00*/  IMAD.IADD R17, R5, 0x1, -R16 ;  /* 0x0000000105117824 */ /* 0x000fe200078e0a10 */
[----:B------:R-:W-:Y:S01]  /*0a10*/  IADD3 R27, PT, PT, R15, 0x3, RZ ;  /* 0x000000030f1b7810 */ /* 0x000fe20007ffe0ff */
[----:B------:R-:W-:Y:S02]  /*0a20*/  IMAD.IADD R29, R5, 0x1, -R20 ;  /* 0x00000001051d7824 */ /* 0x000fe400078e0a14 */
[----:B------:R0:W-:Y:S01]  /*0a30*/  STG.E desc[UR4][R12.64+0xb10], R16 ;  /* 0x000b10100c007986 */ /* 0x0001e2000c101904 */
[----:B------:R-:W-:-:S02]  /*0a40*/  VIADD R19, R15, 0x1 ;  /* 0x000000010f137836 */ /* 0x000fc40000000000 */
[----:B------:R-:W-:Y:S01]  /*0a50*/  VIADD R23, R15, 0x2 ;  /* 0x000000020f177836 */ /* 0x000fe20000000000 */
[----:B------:R1:W-:Y:S04]  /*0a60*/  STG.E desc[UR4][R12.64+0xb20], R17 ;  /* 0x000b20110c007986 */ /* 0x0003e8000c101904 */
[----:B------:R2:W-:Y:S01]  /*0a70*/  STG.E desc[UR4][R12.64+0xb2c], R18 ;  /* 0x000b2c120c007986 */ /* 0x0005e2000c101904 */
[----:B0-----:R-:W-:-:S03]  /*0a80*/  IADD3 R16, PT, PT, R8, 0x1, RZ ;  /* 0x0000000108107810 */ /* 0x001fc60007ffe0ff */
[----:B------:R0:W-:Y:S01]  /*0a90*/  STG.E desc[UR4][R12.64+0xb3c], R21 ;  /* 0x000b3c150c007986 */ /* 0x0001e2000c101904 */
[----:B-1----:R-:W-:-:S03]  /*0aa0*/  IMAD.IADD R17, R3, 0x1, -R8 ;  /* 0x0000000103117824 */ /* 0x002fc600078e0a08 */
[----:B------:R1:W-:Y:S01]  /*0ab0*/  STG.E desc[UR4][R12.64+0xb58], R29 ;  /* 0x000b581d0c007986 */ /* 0x0003e2000c101904 */
[----:B--2---:R-:W-:-:S03]  /*0ac0*/  LOP3.LUT R18, RZ, R8, RZ, 0x33, !PT ;  /* 0x00000008ff127212 */ /* 0x004fc600078e33ff */
[----:B------:R2:W-:Y:S01]  /*0ad0*/  STG.E desc[UR4][R12.64+0xaf0], R15 ;  /* 0x000af00f0c007986 */ /* 0x0005e2000c101904 */
[----:B------:R-:W-:Y:S02]  /*0ae0*/  VIADD R25, R17, 0xfffffffe ;  /* 0xfffffffe11197836 */ /* 0x000fe40000000000 */
[----:B------:R-:W-:Y:S01]  /*0af0*/  VIADD R8, R8, 0x4 ;  /* 0x0000000408087836 */ /* 0x000fe20000000000 */
[----:B------:R3:W-:Y:S01]  /*0b00*/  STG.E desc[UR4][R12.64+0xb0c], R19 ;  /* 0x000b0c130c007986 */ /* 0x0007e2000c101904 */
[----:B0-----:R-:W-:Y:S02]  /*0b10*/  IMAD.IADD R21, R3, 0x1, -R16 ;  /* 0x0000000103157824 */ /* 0x001fe400078e0a10 */
[----:B-1----:R-:W-:Y:S01]  /*0b20*/  VIADD R29, R17, 0xfffffffd ;  /* 0xfffffffd111d7836 */ /* 0x002fe20000000000 */
[----:B------:R4:W-:Y:S01]  /*0b30*/  STG.E desc[UR4][R12.64+0xb48], R20 ;  /* 0x000b48140c007986 */ /* 0x0009e2000c101904 */
[----:B------:R-:W-:Y:S02]  /*0b40*/  ISETP.NE.AND P1, PT, R8, R9, PT ;  /* 0x000000090800720c */ /* 0x000fe40003f25270 */
[----:B--2---:R-:W-:Y:S01]  /*0b50*/  IADD3 R15, PT, PT, R5, R18, RZ ;  /* 0x00000012050f7210 */ /* 0x004fe20007ffe0ff */
[----:B------:R4:W-:Y:S01]  /*0b60*/  STG.E desc[UR4][R12.64+0xb28], R23 ;  /* 0x000b28170c007986 */ /* 0x0009e2000c101904 */
[----:B---3--:R-:W-:-:S03]  /*0b70*/  IMAD.MOV.U32 R19, RZ, RZ, 0x1 ;  /* 0x00000001ff137424 */ /* 0x008fc600078e00ff */
        /* <DEDUP_REMOVED lines=18> */
[----:B------:R4:W-:Y:S01]  /*0ca0*/  STG.E desc[UR4][R12.64+0xb50], R7 ;  /* 0x000b50070c007986 */ /* 0x0009e2000c101904 */
[----:B------:R-:W-:Y:S05]  /*0cb0*/  @P1 BRA `(.L_x_10) ;  /* 0xfffffffc00201947 */ /* 0x000fea000383ffff */
.L_x_9:
[----:B------:R-:W-:Y:S05]  /*0cc0*/  BSYNC.RECONVERGENT B0 ;  /* 0x0000000000007941 */ /* 0x000fea0003800200 */
.L_x_8:
[----:B------:R-:W-:Y:S04]  /*0cd0*/  BSSY.RECONVERGENT B0, `(.L_x_11) ;  /* 0x000003c000007945 */ /* 0x000fe80003800200 */
[----:B------:R-:W-:Y:S05]  /*0ce0*/  @!P0 BRA `(.L_x_12) ;  /* 0x0000000000e88947 */ /* 0x000fea0003800000 */
[----:B------:R-:W-:Y:S01]  /*0cf0*/  ISETP.NE.AND P0, PT, R14, 0x1, PT ;  /* 0x000000010e00780c */ /* 0x000fe20003f05270 */
[----:B------:R-:W-:Y:S01]  /*0d00*/  BSSY.RECONVERGENT B1, `(.L_x_13) ;  /* 0x0000023000017945 */ /* 0x000fe20003800200 */
[----:B-1----:R-:W-:-:S04]  /*0d10*/  LOP3.LUT R8, R3, 0x1, RZ, 0xc0, !PT ;  /* 0x0000000103087812 */ /* 0x002fc800078ec0ff */
[----:B------:R-:W-:-:S07]  /*0d20*/  ISETP.NE.U32.AND P1, PT, R8, 0x1, PT ;  /* 0x000000010800780c */ /* 0x000fce0003f25070 */
[----:B------:R-:W-:Y:S06]  /*0d30*/  @!P0 BRA `(.L_x_14) ;  /* 0x00000000007c8947 */ /* 0x000fec0003800000 */
[----:B------:R-:W0:Y:S01]  /*0d40*/  LDC.64 R10, c[0x0][0x388] ;  /* 0x0000e200ff0a7b82 */ /* 0x000e220000000a00 */
[CC--:B----4-:R-:W-:Y:S01]  /*0d50*/  IADD3 R13, P0, PT, R4.reuse, R9.reuse, RZ ;  /* 0x00000009040d7210 */ /* 0x0d0fe20007f1e0ff */
[----:B------:R-:W-:Y:S01]  /*0d60*/  HFMA2 R25, -RZ, RZ, 0, 5.9604644775390625e-08 ;  /* 0x00000001ff197431 */ /* 0x000fe200000001ff */
[--C-:B------:R-:W-:Y:S01]  /*0d70*/  IADD3 R14, PT, PT, R5, -0x2, -R9.reuse ;  /* 0xfffffffe050e7810 */ /* 0x100fe20007ffe809 */
[----:B------:R-:W-:Y:S01]  /*0d80*/  IMAD.IADD R17, R3, 0x1, -R9 ;  /* 0x0000000103117824 */ /* 0x000fe200078e0a09 */
[----:B------:R-:W-:Y:S02]  /*0d90*/  LEA.HI.X.SX32 R8, R4, RZ, 0x1, P0 ;  /* 0x000000ff04087211 */ /* 0x000fe400000f0eff */
[----:B------:R-:W-:Y:S01]  /*0da0*/  LOP3.LUT R12, RZ, R9, RZ, 0x33, !PT ;  /* 0x00000009ff0c7212 */ /* 0x000fe200078e33ff */
[----:B------:R-:W-:Y:S02]  /*0db0*/  IMAD.IADD R23, R5, 0x1, -R14 ;  /* 0x0000000105177824 */ /* 0x000fe400078e0a0e */
[----:B------:R-:W-:-:S02]  /*0dc0*/  IMAD R15, R8, 0x1c, RZ ;  /* 0x0000001c080f7824 */ /* 0x000fc400078e02ff */
[----:B------:R-:W-:-:S04]  /*0dd0*/  VIADD R8, R9, 0x1 ;  /* 0x0000000109087836 */ /* 0x000fc80000000000 */
[----:B------:R-:W-:Y:S02]  /*0de0*/  IMAD.IADD R21, R3, 0x1, -R8 ;  /* 0x0000000103157824 */ /* 0x000fe400078e0a08 */
[----:B0-----:R-:W-:Y:S01]  /*0df0*/  IMAD.WIDE.U32 R10, R13, 0x1c, R10 ;  /* 0x0000001c0d0a7825 */ /* 0x001fe200078e000a */
[----:B------:R-:W-:-:S03]  /*0e00*/  IADD3 R13, PT, PT, R2, R9, RZ ;  /* 0x00000009020d7210 */ /* 0x000fc60007ffe0ff */
[----:B------:R-:W-:Y:S01]  /*0e10*/  IMAD.IADD R11, R11, 0x1, R15 ;  /* 0x000000010b0b7824 */ /* 0x000fe200078e020f */
[----:B------:R-:W-:Y:S01]  /*0e20*/  IADD3 R19, PT, PT, R13, 0x1, RZ ;  /* 0x000000010d137810 */ /* 0x000fe20007ffe0ff */
[----:B------:R-:W-:Y:S01]  /*0e30*/  VIADD R9, R9, 0x2 ;  /* 0x0000000209097836 */ /* 0x000fe20000000000 */
[----:B------:R-:W-:Y:S02]  /*0e40*/  IADD3 R15, PT, PT, R5, R12, RZ ;  /* 0x0000000c050f7210 */ /* 0x000fe40007ffe0ff */
        /* <DEDUP_REMOVED lines=13> */
[----:B------:R0:W-:Y:S02]  /*0f20*/  STG.E desc[UR4][R10.64+0xb18], R7 ;  /* 0x000b18070a007986 */ /* 0x0001e4000c101904 */
.L_x_14:
[----:B------:R-:W-:Y:S05]  /*0f30*/  BSYNC.RECONVERGENT B1 ;  /* 0x0000000000017941 */ /* 0x000fea0003800200 */
.L_x_13:
[----:B------:R-:W-:Y:S05]  /*0f40*/  @P1 BRA `(.L_x_12) ;  /* 0x0000000000501947 */ /* 0x000fea0003800000 */
[----:B0-----:R-:W0:Y:S01]  /*0f50*/  LDC.64 R10, c[0x0][0x388] ;  /* 0x0000e200ff0a7b82 */ /* 0x001e220000000a00 */
[----:B----4-:R-:W-:Y:S01]  /*0f60*/  SHF.R.S32.HI R13, RZ, 0x1f, R9 ;  /* 0x0000001fff0d7819 */ /* 0x010fe20000011409 */
[----:B------:R-:W-:Y:S01]  /*0f70*/  IMAD.MOV.U32 R17, RZ, RZ, 0x1 ;  /* 0x00000001ff117424 */ /* 0x000fe200078e00ff */
[----:B------:R-:W-:-:S04]  /*0f80*/  IADD3 R15, P0, PT, R4, R9, RZ ;  /* 0x00000009040f7210 */ /* 0x000fc80007f1e0ff */
[----:B------:R-:W-:Y:S02]  /*0f90*/  LEA.HI.X.SX32 R13, R4, R13, 0x1, P0 ;  /* 0x0000000d040d7211 */ /* 0x000fe400000f0eff */
[----:B------:R-:W-:-:S03]  /*0fa0*/  LOP3.LUT R4, RZ, R9, RZ, 0x33, !PT ;  /* 0x00000009ff047212 */ /* 0x000fc600078e33ff */
[----:B------:R-:W-:Y:S01]  /*0fb0*/  IMAD R13, R13, 0x1c, RZ ;  /* 0x0000001c0d0d7824 */ /* 0x000fe200078e02ff */
[----:B------:R-:W-:Y:S01]  /*0fc0*/  IADD3 R5, PT, PT, R5, R4, RZ ;  /* 0x0000000405057210 */ /* 0x000fe20007ffe0ff */
[----:B0-----:R-:W-:-:S04]  /*0fd0*/  IMAD.WIDE.U32 R10, R15, 0x1c, R10 ;  /* 0x0000001c0f0a7825 */ /* 0x001fc800078e000a */
[--C-:B------:R-:W-:Y:S01]  /*0fe0*/  IMAD.IADD R15, R3, 0x1, -R9.reuse ;  /* 0x00000001030f7824 */ /* 0x100fe200078e0a09 */
[----:B------:R-:W-:Y:S01]  /*0ff0*/  IADD3 R11, PT, PT, R11, R13, RZ ;  /* 0x0000000d0b0b7210 */ /* 0x000fe20007ffe0ff */
[----:B------:R-:W-:Y:S01]  /*1000*/  IMAD.IADD R13, R2, 0x1, R9 ;  /* 0x00000001020d7824 */ /* 0x000fe200078e0209 */
[----:B------:R-:W-:-:S03]  /*1010*/  IADD3 R9, PT, PT, R9, 0x1, RZ ;  /* 0x0000000109097810 */ /* 0x000fc60007ffe0ff */
[----:B------:R2:W-:Y:S04]  /*1020*/  STG.E desc[UR4][R10.64+0xaf4], R5 ;  /* 0x000af4050a007986 */ /* 0x0005e8000c101904 */
[----:B------:R2:W-:Y:S04]  /*1030*/  STG.E desc[UR4][R10.64+0xaf0], R13 ;  /* 0x000af00d0a007986 */ /* 0x0005e8000c101904 */
[----:B------:R2:W-:Y:S04]  /*1040*/  STG.E desc[UR4][R10.64+0xaf8], R6 ;  /* 0x000af8060a007986 */ /* 0x0005e8000c101904 */
[----:B------:R2:W-:Y:S04]  /*1050*/  STG.E desc[UR4][R10.64+0xafc], R7 ;  /* 0x000afc070a007986 */ /* 0x0005e8000c101904 */
[----:B------:R2:W-:Y:S04]  /*1060*/  STG.E desc[UR4][R10.64+0xb00], R15 ;  /* 0x000b000f0a007986 */ /* 0x0005e8000c101904 */
[----:B------:R2:W-:Y:S04]  /*1070*/  STG.E desc[UR4][R10.64+0xb04], R9 ;  /* 0x000b04090a007986 */ /* 0x0005e8000c101904 */
[----:B------:R2:W-:Y:S02]  /*1080*/  STG.E desc[UR4][R10.64+0xb08], R17 ;  /* 0x000b08110a007986 */ /* 0x0005e4000c101904 */
.L_x_12:
[----:B------:R-:W-:Y:S05]  /*1090*/  BSYNC.RECONVERGENT B0 ;  /* 0x0000000000007941 */ /* 0x000fea0003800200 */
.L_x_11:
[----:B--2---:R-:W1:Y:S01]  /*10a0*/  LDC.64 R4, c[0x0][0x390] ;  /* 0x0000e400ff047b82 */ /* 0x004e620000000a00 */
[----:B0---4-:R-:W-:Y:S01]  /*10b0*/  SHF.L.U32 R7, R3, 0x1, RZ ;  /* 0x0000000103077819 */ /* 0x011fe200000006ff */
[----:B-1----:R-:W-:-:S05]  /*10c0*/  IMAD.WIDE R2, R0, 0x4, R4 ;  /* 0x0000000400027825 */ /* 0x002fca00078e0204 */
[----:B------:R-:W-:Y:S01]  /*10d0*/  STG.E desc[UR4][R2.64], R7 ;  /* 0x0000000702007986 */ /* 0x000fe2000c101904 */
[----:B------:R-:W-:Y:S05]  /*10e0*/  EXIT ;  /* 0x000000000000794d */ /* 0x000fea0003800000 */
.L_x_0:
[----:B------:R-:W0:Y:S02]  /*10f0*/  LDC.64 R2, c[0x0][0x390] ;  /* 0x0000e400ff027b82 */ /* 0x000e240000000a00 */
[----:B0-----:R-:W-:-:S05]  /*1100*/  IMAD.WIDE R2, R0, 0x4, R2 ;  /* 0x0000000400027825 */ /* 0x001fca00078e0202 */
[----:B------:R-:W-:Y:S01]  /*1110*/  STG.E desc[UR4][R2.64], RZ ;  /* 0x000000ff02007986 */ /* 0x000fe2000c101904 */
[----:B------:R-:W-:Y:S05]  /*1120*/  EXIT ;  /* 0x000000000000794d */ /* 0x000fea0003800000 */
.L_x_15:
[----:B------:R-:W-:-:S00]  /*1130*/  BRA `(.L_x_15) ;  /* 0xfffffffc00fc7947 */ /* 0x000fc0000383ffff */
[----:B------:R-:W-:-:S00]  /*1140*/  NOP ;  /* 0x0000000000007918 */ /* 0x000fc00000000000 */
        /* <DEDUP_REMOVED lines=11> */
.L_x_16:


//--------------------- .nv.shared.reserved.0     --------------------------
	.section	.nv.shared.reserved.0,"aw",@nobits
	.weak		__nv_reservedSMEM_offset_0_alias
	.size		__nv_reservedSMEM_offset_0_alias, 0, 64
	.other		__nv_reservedSMEM_offset_0_alias,@"STO_CUDA_RESERVED_SHARED STV_DEFAULT"
__nv_reservedSMEM_offset_0_alias:
	.zero		0
	.zero		64


//--------------------- .nv.constant0._Z23extractRectanglesKernelPK5PointP9RectanglePiii --------------------------
	.section	.nv.constant0._Z23extractRectanglesKernelPK5PointP9RectanglePiii,"a",@progbits
	.sectionflags	@""
	.align	4
.nv.constant0._Z23extractRectanglesKernelPK5PointP9RectanglePiii:
	.zero		928


//--------------------- SYMBOLS --------------------------

	.type		.nv.reservedSmem.offset0,@object
	.size		.nv.reservedSmem.offset0,0x4
